//
// Generated by NVIDIA NVVM Compiler
//
// Compiler Build ID: CL-36424714
// Cuda compilation tools, release 13.0, V13.0.88
// Based on NVVM 20.0.0
//

.version 9.0
.target sm_100
.address_size 64

	// .globl	error_reduce
// sum_v has been demoted

.visible .entry error_reduce(
	.param .u64 .ptr .align 1 error_reduce_param_0,
	.param .u64 .ptr .align 1 error_reduce_param_1,
	.param .u32 error_reduce_param_2,
	.param .u32 error_reduce_param_3
)
{
	.reg .pred 	%p<12>;
	.reg .b32 	%r<37>;
	.reg .b32 	%f<6>;
	.reg .b64 	%rd<15>;
	.reg .b64 	%fd<23>;
	// demoted variable
	.shared .align 8 .b8 sum_v[8192];
	ld.param.u64 	%rd5, [error_reduce_param_0];
	ld.param.u64 	%rd6, [error_reduce_param_1];
	ld.param.u32 	%r23, [error_reduce_param_2];
	ld.param.u32 	%r24, [error_reduce_param_3];
	mov.u32 	%r1, %tid.x;
	mov.u32 	%r34, %tid.y;
	mov.u32 	%r3, %ctaid.x;
	mov.u32 	%r4, %ntid.x;
	mad.lo.s32 	%r5, %r34, %r4, %r1;
	setp.ge.s32 	%p1, %r34, %r23;
	mov.f64 	%fd21, 0d0000000000000000;
	@%p1 bra 	$L__BB0_9;
	mul.lo.s32 	%r6, %r23, %r3;
	mov.u32 	%r7, %ntid.y;
	cvta.to.global.u64 	%rd1, %rd5;
	mov.f64 	%fd21, 0d0000000000000000;
$L__BB0_2:
	setp.ge.s32 	%p2, %r1, %r24;
	@%p2 bra 	$L__BB0_8;
	add.s32 	%r25, %r34, %r6;
	mul.lo.s32 	%r9, %r25, %r24;
	shl.b32 	%r10, %r4, 2;
	cvt.u64.u32 	%rd8, %r10;
	mov.u32 	%r35, %r1;
$L__BB0_4:
	.pragma "nounroll";
	add.s32 	%r26, %r35, %r9;
	mul.wide.s32 	%rd7, %r26, 4;
	add.s64 	%rd2, %rd1, %rd7;
	ld.global.f32 	%f1, [%rd2];
	cvt.f64.f32 	%fd11, %f1;
	add.f64 	%fd21, %fd21, %fd11;
	add.s32 	%r12, %r35, %r4;
	setp.ge.s32 	%p3, %r12, %r24;
	@%p3 bra 	$L__BB0_8;
	add.s64 	%rd3, %rd2, %rd8;
	ld.global.f32 	%f2, [%rd3];
	cvt.f64.f32 	%fd12, %f2;
	add.f64 	%fd21, %fd21, %fd12;
	add.s32 	%r13, %r12, %r4;
	setp.ge.s32 	%p4, %r13, %r24;
	@%p4 bra 	$L__BB0_8;
	add.s64 	%rd4, %rd3, %rd8;
	ld.global.f32 	%f3, [%rd4];
	cvt.f64.f32 	%fd13, %f3;
	add.f64 	%fd21, %fd21, %fd13;
	add.s32 	%r14, %r13, %r4;
	setp.ge.s32 	%p5, %r14, %r24;
	@%p5 bra 	$L__BB0_8;
	add.s64 	%rd11, %rd4, %rd8;
	ld.global.f32 	%f4, [%rd11];
	cvt.f64.f32 	%fd14, %f4;
	add.f64 	%fd21, %fd21, %fd14;
	add.s32 	%r35, %r14, %r4;
	setp.lt.s32 	%p6, %r35, %r24;
	@%p6 bra 	$L__BB0_4;
$L__BB0_8:
	add.s32 	%r34, %r34, %r7;
	setp.lt.s32 	%p7, %r34, %r23;
	@%p7 bra 	$L__BB0_2;
$L__BB0_9:
	shl.b32 	%r27, %r5, 3;
	mov.u32 	%r28, sum_v;
	add.s32 	%r17, %r28, %r27;
	st.shared.f64 	[%r17], %fd21;
	bar.sync 	0;
	mov.u32 	%r29, %ntid.y;
	mul.lo.s32 	%r36, %r4, %r29;
	setp.lt.u32 	%p8, %r36, 2;
	@%p8 bra 	$L__BB0_14;
	not.b32 	%r19, %r5;
$L__BB0_11:
	shr.u32 	%r21, %r36, 1;
	setp.ge.u32 	%p9, %r5, %r21;
	@%p9 bra 	$L__BB0_13;
	add.s32 	%r30, %r36, %r19;
	shl.b32 	%r31, %r30, 3;
	add.s32 	%r33, %r28, %r31;
	ld.shared.f64 	%fd15, [%r33];
	ld.shared.f64 	%fd16, [%r17];
	add.f64 	%fd17, %fd15, %fd16;
	st.shared.f64 	[%r17], %fd17;
$L__BB0_13:
	bar.sync 	0;
	sub.s32 	%r36, %r36, %r21;
	setp.gt.s32 	%p10, %r36, 1;
	@%p10 bra 	$L__BB0_11;
$L__BB0_14:
	setp.ne.s32 	%p11, %r5, 0;
	@%p11 bra 	$L__BB0_16;
	ld.shared.f64 	%fd18, [sum_v];
	cvt.rn.f32.f64 	%f5, %fd18;
	cvta.to.global.u64 	%rd12, %rd6;
	mul.wide.u32 	%rd13, %r3, 4;
	add.s64 	%rd14, %rd12, %rd13;
	st.global.f32 	[%rd14], %f5;
$L__BB0_16:
	ret;

}


// ===== COMPILED SASS (sm_100) =====

	.target	sm_100

	.elftype	@"ET_EXEC"


//--------------------- .note.nv.tkinfo           --------------------------
	.section	.note.nv.tkinfo,"",@"SHT_NOTE"
	.sectionflags	@"SHF_NOTE_NV_TKINFO"
	.tkinfo
        /*0018*/ 	.word	0x00000002
        /*0030*/ 	.string	""
        /*0030*/ 	.string	"ptxas"
        /*0030*/ 	.string	"Cuda compilation tools, release 13.0, V13.0.88"
        /*0030*/ 	.string	"Build cuda_13.0.r13.0/compiler.36424714_0"
        /*0030*/ 	.string	"-arch sm_100 -m 64 "



//--------------------- .note.nv.cuinfo           --------------------------
	.section	.note.nv.cuinfo,"",@"SHT_NOTE"
	.sectionflags	@"SHF_NOTE_NV_CUINFO"
        /*0018*/ 	.short	0x0002
        /*001a*/ 	.short	0x0064
        /*001c*/ 	.short	0x0082
	.zero		2


//--------------------- .nv.info                  --------------------------
	.section	.nv.info,"",@"SHT_CUDA_INFO"
	.align	4


	//----- nvinfo : EIATTR_REGCOUNT
	.align		4
        /*0000*/ 	.byte	0x04, 0x2f
        /*0002*/ 	.short	(.L_1 - .L_0)
	.align		4
.L_0:
        /*0004*/ 	.word	index@(error_reduce)
        /*0008*/ 	.word	0x00000015


	//----- nvinfo : EIATTR_FRAME_SIZE
	.align		4
.L_1:
        /*000c*/ 	.byte	0x04, 0x11
        /*000e*/ 	.short	(.L_3 - .L_2)
	.align		4
.L_2:
        /*0010*/ 	.word	index@(error_reduce)
        /*0014*/ 	.word	0x00000000


	//----- nvinfo : EIATTR_MIN_STACK_SIZE
	.align		4
.L_3:
        /*0018*/ 	.byte	0x04, 0x12
        /*001a*/ 	.short	(.L_5 - .L_4)
	.align		4
.L_4:
        /*001c*/ 	.word	index@(error_reduce)
        /*0020*/ 	.word	0x00000000
.L_5:


//--------------------- .nv.compat                --------------------------
	.section	.nv.compat,"",@"SHT_CUDA_COMPAT_INFO"
	.align	4
        /*0000*/ 	.byte	0x02, 0x09, 0x00, 0x00, 0x02, 0x02, 0x01, 0x00, 0x02, 0x05, 0x05, 0x00, 0x03, 0x07, 0x01, 0x01
        /*0010*/ 	.byte	0x02, 0x03, 0x00, 0x00, 0x02, 0x06, 0x01, 0x00, 0x04, 0x0b, 0x08, 0x00, 0x01, 0x00, 0x00, 0x00
        /*0020*/ 	.byte	0x00, 0x00, 0x00, 0x00


//--------------------- .nv.info.error_reduce     --------------------------
	.section	.nv.info.error_reduce,"",@"SHT_CUDA_INFO"
	.sectionflags	@""
	.align	4


	//----- nvinfo : EIATTR_CUDA_API_VERSION
	.align		4
        /*0000*/ 	.byte	0x04, 0x37
        /*0002*/ 	.short	(.L_7 - .L_6)
.L_6:
        /*0004*/ 	.word	0x00000082


	//----- nvinfo : EIATTR_KPARAM_INFO
	.align		4
.L_7:
        /*0008*/ 	.byte	0x04, 0x17
        /*000a*/ 	.short	(.L_9 - .L_8)
.L_8:
        /*000c*/ 	.word	0x00000000
        /*0010*/ 	.short	0x0003
        /*0012*/ 	.short	0x0014
        /*0014*/ 	.byte	0x00, 0xf0, 0x11, 0x00


	//----- nvinfo : EIATTR_KPARAM_INFO
	.align		4
.L_9:
        /*0018*/ 	.byte	0x04, 0x17
        /*001a*/ 	.short	(.L_11 - .L_10)
.L_10:
        /*001c*/ 	.word	0x00000000
        /*0020*/ 	.short	0x0002
        /*0022*/ 	.short	0x0010
        /*0024*/ 	.byte	0x00, 0xf0, 0x11, 0x00


	//----- nvinfo : EIATTR_KPARAM_INFO
	.align		4
.L_11:
        /*0028*/ 	.byte	0x04, 0x17
        /*002a*/ 	.short	(.L_13 - .L_12)
.L_12:
        /*002c*/ 	.word	0x00000000
        /*0030*/ 	.short	0x0001
        /*0032*/ 	.short	0x0008
        /*0034*/ 	.byte	0x00, 0xf5, 0x21, 0x00


	//----- nvinfo : EIATTR_KPARAM_INFO
	.align		4
.L_13:
        /*0038*/ 	.byte	0x04, 0x17
        /*003a*/ 	.short	(.L_15 - .L_14)
.L_14:
        /*003c*/ 	.word	0x00000000
        /*0040*/ 	.short	0x0000
        /*0042*/ 	.short	0x0000
        /*0044*/ 	.byte	0x00, 0xf5, 0x21, 0x00


	//----- nvinfo : EIATTR_SPARSE_MMA_MASK
	.align		4
.L_15:
        /*0048*/ 	.byte	0x03, 0x50
        /*004a*/ 	.short	0x0000


	//----- nvinfo : EIATTR_MAXREG_COUNT
	.align		4
        /*004c*/ 	.byte	0x03, 0x1b
        /*004e*/ 	.short	0x00ff


	//----- nvinfo : EIATTR_NUM_BARRIERS
	.align		4
        /*0050*/ 	.byte	0x02, 0x4c
        /*0052*/ 	.byte	0x01
	.zero		1


	//----- nvinfo : EIATTR_MERCURY_ISA_VERSION
	.align		4
        /*0054*/ 	.byte	0x03, 0x5f
        /*0056*/ 	.short	0x0101


	//----- nvinfo : EIATTR_VRC_CTA_INIT_COUNT
	.align		4
        /*0058*/ 	.byte	0x02, 0x4a
	.zero		1
	.zero		1


	//----- nvinfo : EIATTR_EXIT_INSTR_OFFSETS
	.align		4
        /*005c*/ 	.byte	0x04, 0x1c
        /*005e*/ 	.short	(.L_17 - .L_16)


	//   ....[0]....
.L_16:
        /*0060*/ 	.word	0x00000560


	//   ....[1]....
        /*0064*/ 	.word	0x000005f0


	//----- nvinfo : EIATTR_CRS_STACK_SIZE
	.align		4
.L_17:
        /*0068*/ 	.byte	0x04, 0x1e
        /*006a*/ 	.short	(.L_19 - .L_18)
.L_18:
        /*006c*/ 	.word	0x00000000


	//----- nvinfo : EIATTR_CBANK_PARAM_SIZE
	.align		4
.L_19:
        /*0070*/ 	.byte	0x03, 0x19
        /*0072*/ 	.short	0x0018


	//----- nvinfo : EIATTR_PARAM_CBANK
	.align		4
        /*0074*/ 	.byte	0x04, 0x0a
        /*0076*/ 	.short	(.L_21 - .L_20)
	.align		4
.L_20:
        /*0078*/ 	.word	index@(.nv.constant0.error_reduce)
        /*007c*/ 	.short	0x0380
        /*007e*/ 	.short	0x0018


	//----- nvinfo : EIATTR_SW_WAR
	.align		4
.L_21:
        /*0080*/ 	.byte	0x04, 0x36
        /*0082*/ 	.short	(.L_23 - .L_22)
.L_22:
        /*0084*/ 	.word	0x00000008
.L_23:


//--------------------- .nv.callgraph             --------------------------
	.section	.nv.callgraph,"",@"SHT_CUDA_CALLGRAPH"
	.align	4
	.sectionentsize	8
	.align		4
        /*0000*/ 	.word	0x00000000
	.align		4
        /*0004*/ 	.word	0xffffffff
	.align		4
        /*0008*/ 	.word	0x00000000
	.align		4
        /*000c*/ 	.word	0xfffffffe
	.align		4
        /*0010*/ 	.word	0x00000000
	.align		4
        /*0014*/ 	.word	0xfffffffd
	.align		4
        /*0018*/ 	.word	0x00000000
	.align		4
        /*001c*/ 	.word	0xfffffffc


//--------------------- .text.error_reduce        --------------------------
	.section	.text.error_reduce,"ax",@progbits
	.align	128
        .global         error_reduce
        .type           error_reduce,@function
        .size           error_reduce,(.L_x_9 - error_reduce)
        .other          error_reduce,@"STO_CUDA_ENTRY STV_DEFAULT"
error_reduce:
.text.error_reduce:
[----:B------:R-:W-:Y:S01]  /*0000*/  LDC R1, c[0x0][0x37c] ;  /* 0x0000df00ff017b82 */ /* 0x000fe20000000800 */
[----:B------:R-:W0:Y:S01]  /*0010*/  S2R R9, SR_TID.Y ;  /* 0x0000000000097919 */ /* 0x000e220000002200 */
[----:B------:R-:W0:Y:S06]  /*0020*/  LDCU UR4, c[0x0][0x390] ;  /* 0x00007200ff0477ac */ /* 0x000e2c0008000800 */
[----:B------:R-:W1:Y:S01]  /*0030*/  LDC R11, c[0x0][0x360] ;  /* 0x0000d800ff0b7b82 */ /* 0x000e620000000800 */
[----:B------:R-:W-:Y:S01]  /*0040*/  BSSY.RECONVERGENT B0, `(.L_x_0) ;  /* 0x0000039000007945 */ /* 0x000fe20003800200 */
[----:B------:R-:W1:Y:S01]  /*0050*/  S2R R12, SR_TID.X ;  /* 0x00000000000c7919 */ /* 0x000e620000002100 */
[----:B------:R-:W2:Y:S01]  /*0060*/  LDCU.64 UR6, c[0x0][0x358] ;  /* 0x00006b00ff0677ac */ /* 0x000ea20008000a00 */
[----:B------:R-:W-:Y:S01]  /*0070*/  CS2R R4, SRZ ;  /* 0x0000000000047805 */ /* 0x000fe2000001ff00 */
[----:B------:R-:W3:Y:S01]  /*0080*/  S2R R0, SR_CTAID.X ;  /* 0x0000000000007919 */ /* 0x000ee20000002500 */
[C---:B0-----:R-:W-:Y:S01]  /*0090*/  ISETP.GE.AND P0, PT, R9.reuse, UR4, PT ;  /* 0x0000000409007c0c */ /* 0x041fe2000bf06270 */
[----:B-1----:R-:W-:-:S12]  /*00a0*/  IMAD R6, R9, R11, R12 ;  /* 0x0000000b09067224 */ /* 0x002fd800078e020c */
[----:B--23--:R-:W-:Y:S05]  /*00b0*/  @P0 BRA `(.L_x_1) ;  /* 0x0000000000c40947 */ /* 0x00cfea0003800000 */
[----:B------:R-:W0:Y:S01]  /*00c0*/  LDC R10, c[0x0][0x364] ;  /* 0x0000d900ff0a7b82 */ /* 0x000e220000000800 */
[----:B------:R-:W-:-:S07]  /*00d0*/  CS2R R4, SRZ ;  /* 0x0000000000047805 */ /* 0x000fce000001ff00 */
.L_x_5:
[----:B------:R-:W1:Y:S01]  /*00e0*/  LDCU UR4, c[0x0][0x394] ;  /* 0x00007280ff0477ac */ /* 0x000e620008000800 */
[----:B------:R-:W-:Y:S01]  /*00f0*/  BSSY.RECONVERGENT B1, `(.L_x_2) ;  /* 0x0000029000017945 */ /* 0x000fe20003800200 */
[----:B-1----:R-:W-:-:S13]  /*0100*/  ISETP.GE.AND P0, PT, R12, UR4, PT ;  /* 0x000000040c007c0c */ /* 0x002fda000bf06270 */
[----:B------:R-:W-:Y:S05]  /*0110*/  @P0 BRA `(.L_x_3) ;  /* 0x0000000000980947 */ /* 0x000fea0003800000 */
[----:B------:R-:W1:Y:S01]  /*0120*/  LDC R8, c[0x0][0x394] ;  /* 0x0000e500ff087b82 */ /* 0x000e620000000800 */
[----:B------:R-:W2:Y:S01]  /*0130*/  LDCU UR4, c[0x0][0x390] ;  /* 0x00007200ff0477ac */ /* 0x000ea20008000800 */
[----:B------:R-:W-:Y:S02]  /*0140*/  IMAD.SHL.U32 R7, R11, 0x4, RZ ;  /* 0x000000040b077824 */ /* 0x000fe400078e00ff */
[----:B------:R-:W-:-:S04]  /*0150*/  IMAD.MOV.U32 R18, RZ, RZ, R12 ;  /* 0x000000ffff127224 */ /* 0x000fc800078e000c */
[----:B------:R-:W3:Y:S01]  /*0160*/  LDC.64 R2, c[0x0][0x380] ;  /* 0x0000e000ff027b82 */ /* 0x000ee20000000a00 */
[----:B--2---:R-:W-:-:S07]  /*0170*/  IMAD R13, R0, UR4, R9 ;  /* 0x00000004000d7c24 */ /* 0x004fce000f8e0209 */
.L_x_4:
[----:B-1----:R-:W-:-:S04]  /*0180*/  IMAD R15, R13, R8, R18 ;  /* 0x000000080d0f7224 */ /* 0x002fc800078e0212 */
[----:B---3--:R-:W-:-:S05]  /*0190*/  IMAD.WIDE R14, R15, 0x4, R2 ;  /* 0x000000040f0e7825 */ /* 0x008fca00078e0202 */
[----:B------:R-:W2:Y:S01]  /*01a0*/  LDG.E R16, desc[UR6][R14.64] ;  /* 0x000000060e107981 */ /* 0x000ea2000c1e1900 */
[----:B------:R-:W-:-:S05]  /*01b0*/  IMAD.IADD R18, R11, 0x1, R18 ;  /* 0x000000010b127824 */ /* 0x000fca00078e0212 */
[----:B------:R-:W-:Y:S01]  /*01c0*/  ISETP.GE.AND P0, PT, R18, R8, PT ;  /* 0x000000081200720c */ /* 0x000fe20003f06270 */
[----:B--2---:R-:W1:Y:S02]  /*01d0*/  F2F.F64.F32 R16, R16 ;  /* 0x0000001000107310 */ /* 0x004e640000201800 */
[----:B-1----:R-:W-:-:S10]  /*01e0*/  DADD R4, R16, R4 ;  /* 0x0000000010047229 */ /* 0x002fd40000000004 */
[----:B------:R-:W-:Y:S05]  /*01f0*/  @P0 BRA `(.L_x_3) ;  /* 0x0000000000600947 */ /* 0x000fea0003800000 */
[----:B------:R-:W-:-:S05]  /*0200*/  IADD3 R14, P0, PT, R7, R14, RZ ;  /* 0x0000000e070e7210 */ /* 0x000fca0007f1e0ff */
[----:B------:R-:W-:-:S05]  /*0210*/  IMAD.X R15, RZ, RZ, R15, P0 ;  /* 0x000000ffff0f7224 */ /* 0x000fca00000e060f */
        /* <DEDUP_REMOVED lines=21> */
[----:B------:R-:W-:Y:S05]  /*0370*/  @!P0 BRA `(.L_x_4) ;  /* 0xfffffffc00808947 */ /* 0x000fea000383ffff */
.L_x_3:
[----:B------:R-:W-:Y:S05]  /*0380*/  BSYNC.RECONVERGENT B1 ;  /* 0x0000000000017941 */ /* 0x000fea0003800200 */
.L_x_2:
[----:B------:R-:W1:Y:S01]  /*0390*/  LDCU UR4, c[0x0][0x390] ;  /* 0x00007200ff0477ac */ /* 0x000e620008000800 */
[----:B0-----:R-:W-:-:S05]  /*03a0*/  IMAD.IADD R9, R10, 0x1, R9 ;  /* 0x000000010a097824 */ /* 0x001fca00078e0209 */
[----:B-1----:R-:W-:-:S13]  /*03b0*/  ISETP.GE.AND P0, PT, R9, UR4, PT ;  /* 0x0000000409007c0c */ /* 0x002fda000bf06270 */
[----:B------:R-:W-:Y:S05]  /*03c0*/  @!P0 BRA `(.L_x_5) ;  /* 0xfffffffc00448947 */ /* 0x000fea000383ffff */
.L_x_1:
[----:B------:R-:W-:Y:S05]  /*03d0*/  BSYNC.RECONVERGENT B0 ;  /* 0x0000000000007941 */ /* 0x000fea0003800200 */
.L_x_0:
[----:B------:R-:W0:Y:S01]  /*03e0*/  S2UR UR5, SR_CgaCtaId ;  /* 0x00000000000579c3 */ /* 0x000e220000008800 */
[----:B------:R-:W1:Y:S01]  /*03f0*/  LDCU UR8, c[0x0][0x364] ;  /* 0x00006c80ff0877ac */ /* 0x000e620008000800 */
[----:B------:R-:W-:Y:S01]  /*0400*/  ISETP.NE.AND P0, PT, R6, RZ, PT ;  /* 0x000000ff0600720c */ /* 0x000fe20003f05270 */
[----:B------:R-:W-:Y:S01]  /*0410*/  UMOV UR4, 0x400 ;  /* 0x0000040000047882 */ /* 0x000fe20000000000 */
[----:B-1----:R-:W-:Y:S01]  /*0420*/  IMAD R11, R11, UR8, RZ ;  /* 0x000000080b0b7c24 */ /* 0x002fe2000f8e02ff */
[----:B0-----:R-:W-:-:S04]  /*0430*/  ULEA UR4, UR5, UR4, 0x18 ;  /* 0x0000000405047291 */ /* 0x001fc8000f8ec0ff */
[----:B------:R-:W-:Y:S02]  /*0440*/  ISETP.GE.U32.AND P1, PT, R11, 0x2, PT ;  /* 0x000000020b00780c */ /* 0x000fe40003f26070 */
[----:B------:R-:W-:-:S05]  /*0450*/  LEA R7, R6, UR4, 0x3 ;  /* 0x0000000406077c11 */ /* 0x000fca000f8e18ff */
[----:B------:R0:W-:Y:S01]  /*0460*/  STS.64 [R7], R4 ;  /* 0x0000000407007388 */ /* 0x0001e20000000a00 */
[----:B------:R-:W-:Y:S06]  /*0470*/  BAR.SYNC.DEFER_BLOCKING 0x0 ;  /* 0x0000000000007b1d */ /* 0x000fec0000010000 */
[----:B------:R-:W-:Y:S05]  /*0480*/  @!P1 BRA `(.L_x_6) ;  /* 0x0000000000349947 */ /* 0x000fea0003800000 */
[----:B------:R-:W-:-:S07]  /*0490*/  LOP3.LUT R8, RZ, R6, RZ, 0x33, !PT ;  /* 0x00000006ff087212 */ /* 0x000fce00078e33ff */
.L_x_7:
[----:B------:R-:W-:-:S04]  /*04a0*/  SHF.R.U32.HI R10, RZ, 0x1, R11 ;  /* 0x00000001ff0a7819 */ /* 0x000fc8000001160b */
[----:B------:R-:W-:-:S13]  /*04b0*/  ISETP.GE.U32.AND P1, PT, R6, R10, PT ;  /* 0x0000000a0600720c */ /* 0x000fda0003f26070 */
[----:B------:R-:W-:Y:S01]  /*04c0*/  @!P1 IMAD.IADD R2, R8, 0x1, R11 ;  /* 0x0000000108029824 */ /* 0x000fe200078e020b */
[----:B0-----:R-:W-:Y:S01]  /*04d0*/  @!P1 LDS.64 R4, [R7] ;  /* 0x0000000007049984 */ /* 0x001fe20000000a00 */
[----:B------:R-:W-:-:S03]  /*04e0*/  IMAD.IADD R11, R11, 0x1, -R10 ;  /* 0x000000010b0b7824 */ /* 0x000fc600078e0a0a */
[----:B------:R-:W-:-:S05]  /*04f0*/  @!P1 LEA R9, R2, UR4, 0x3 ;  /* 0x0000000402099c11 */ /* 0x000fca000f8e18ff */
[----:B------:R-:W0:Y:S02]  /*0500*/  @!P1 LDS.64 R2, [R9] ;  /* 0x0000000009029984 */ /* 0x000e240000000a00 */
[----:B0-----:R-:W-:-:S07]  /*0510*/  @!P1 DADD R2, R2, R4 ;  /* 0x0000000002029229 */ /* 0x001fce0000000004 */
[----:B------:R1:W-:Y:S01]  /*0520*/  @!P1 STS.64 [R7], R2 ;  /* 0x0000000207009388 */ /* 0x0003e20000000a00 */
[----:B------:R-:W-:Y:S01]  /*0530*/  BAR.SYNC.DEFER_BLOCKING 0x0 ;  /* 0x0000000000007b1d */ /* 0x000fe20000010000 */
[----:B------:R-:W-:-:S13]  /*0540*/  ISETP.GT.AND P1, PT, R11, 0x1, PT ;  /* 0x000000010b00780c */ /* 0x000fda0003f24270 */
[----:B-1----:R-:W-:Y:S05]  /*0550*/  @P1 BRA `(.L_x_7) ;  /* 0xfffffffc00d01947 */ /* 0x002fea000383ffff */
.L_x_6:
[----:B------:R-:W-:Y:S05]  /*0560*/  @P0 EXIT ;  /* 0x000000000000094d */ /* 0x000fea0003800000 */
[----:B------:R-:W1:Y:S01]  /*0570*/  S2UR UR5, SR_CgaCtaId ;  /* 0x00000000000579c3 */ /* 0x000e620000008800 */
[----:B------:R-:W-:-:S07]  /*0580*/  UMOV UR4, 0x400 ;  /* 0x0000040000047882 */ /* 0x000fce0000000000 */
[----:B0-----:R-:W0:Y:S01]  /*0590*/  LDC.64 R4, c[0x0][0x388] ;  /* 0x0000e200ff047b82 */ /* 0x001e220000000a00 */
[----:B-1----:R-:W-:Y:S01]  /*05a0*/  ULEA UR4, UR5, UR4, 0x18 ;  /* 0x0000000405047291 */ /* 0x002fe2000f8ec0ff */
[----:B0-----:R-:W-:-:S08]  /*05b0*/  IMAD.WIDE.U32 R4, R0, 0x4, R4 ;  /* 0x0000000400047825 */ /* 0x001fd000078e0004 */
[----:B------:R-:W0:Y:S02]  /*05c0*/  LDS.64 R2, [UR4] ;  /* 0x00000004ff027984 */ /* 0x000e240008000a00 */
[----:B0-----:R-:W0:Y:S02]  /*05d0*/  F2F.F32.F64 R3, R2 ;  /* 0x0000000200037310 */ /* 0x001e240000301000 */
[----:B0-----:R-:W-:Y:S01]  /*05e0*/  STG.E desc[UR6][R4.64], R3 ;  /* 0x0000000304007986 */ /* 0x001fe2000c101906 */
[----:B------:R-:W-:Y:S05]  /*05f0*/  EXIT ;  /* 0x000000000000794d */ /* 0x000fea0003800000 */
.L_x_8:
[----:B------:R-:W-:-:S00]  /*0600*/  BRA `(.L_x_8) ;  /* 0xfffffffc00fc7947 */ /* 0x000fc0000383ffff */
[----:B------:R-:W-:-:S00]  /*0610*/  NOP ;  /* 0x0000000000007918 */ /* 0x000fc00000000000 */
        /* <DEDUP_REMOVED lines=14> */
.L_x_9:


//--------------------- .nv.shared.error_reduce   --------------------------
	.section	.nv.shared.error_reduce,"aw",@nobits
	.sectionflags	@""
	.align	8
.nv.shared.error_reduce:
	.zero		9216


//--------------------- .nv.shared.reserved.0     --------------------------
	.section	.nv.shared.reserved.0,"aw",@nobits
	.weak		__nv_reservedSMEM_offset_0_alias
	.size		__nv_reservedSMEM_offset_0_alias, 0, 64
	.other		__nv_reservedSMEM_offset_0_alias,@"STO_CUDA_RESERVED_SHARED STV_DEFAULT"
__nv_reservedSMEM_offset_0_alias:
	.zero		0
	.zero		64


//--------------------- .nv.constant0.error_reduce --------------------------
	.section	.nv.constant0.error_reduce,"a",@progbits
	.sectionflags	@""
	.align	4
.nv.constant0.error_reduce:
	.zero		920


//--------------------- SYMBOLS --------------------------

	.type		.nv.reservedSmem.offset0,@object
	.size		.nv.reservedSmem.offset0,0x4
	.type		.nv.reservedSmem.cap,@object
	.size		.nv.reservedSmem.cap,0x4
